	.headerflags	@"EF_CUDA_TEXMODE_UNIFIED EF_CUDA_64BIT_ADDRESS EF_CUDA_ACCELERATORS EF_CUDA_SM90 EF_CUDA_VIRTUAL_SM(EF_CUDA_SM90)"
	.elftype	@"ET_EXEC"


//--------------------- .nv.info                  --------------------------
	.section	.nv.info,"",@"SHT_CUDA_INFO"
	.align	4


	//----- nvinfo : EIATTR_REGCOUNT
	.align		4
        /*0000*/ 	.byte	0x04, 0x2f
        /*0002*/ 	.short	(.L_1 - .L_0)
	.align		4
.L_0:
        /*0004*/ 	.word	index@(triton_poi_fused_add_clone_relu_threshold_backward_2)
        /*0008*/ 	.word	0x00000016


	//----- nvinfo : EIATTR_MIN_STACK_SIZE
	.align		4
.L_1:
        /*000c*/ 	.byte	0x04, 0x12
        /*000e*/ 	.short	(.L_3 - .L_2)
	.align		4
.L_2:
        /*0010*/ 	.word	index@(triton_poi_fused_add_clone_relu_threshold_backward_2)
        /*0014*/ 	.word	0x00000000


	//----- nvinfo : EIATTR_FRAME_SIZE
	.align		4
.L_3:
        /*0018*/ 	.byte	0x04, 0x11
        /*001a*/ 	.short	(.L_5 - .L_4)
	.align		4
.L_4:
        /*001c*/ 	.word	index@(triton_poi_fused_add_clone_relu_threshold_backward_2)
        /*0020*/ 	.word	0x00000000


	//----- nvinfo : EIATTR_MIN_STACK_SIZE
	.align		4
.L_5:
        /*0024*/ 	.byte	0x04, 0x12
        /*0026*/ 	.short	(.L_7 - .L_6)
	.align		4
.L_6:
        /*0028*/ 	.word	index@(triton_poi_fused_add_clone_relu_threshold_backward_2)
        /*002c*/ 	.word	0x00000000
.L_7:


//--------------------- .nv.info.triton_poi_fused_add_clone_relu_threshold_backward_2 --------------------------
	.section	.nv.info.triton_poi_fused_add_clone_relu_threshold_backward_2,"",@"SHT_CUDA_INFO"
	.sectionflags	@""
	.align	4


	//----- nvinfo : EIATTR_CUDA_API_VERSION
	.align		4
        /*0000*/ 	.byte	0x04, 0x37
        /*0002*/ 	.short	(.L_9 - .L_8)
.L_8:
        /*0004*/ 	.word	0x0000007c


	//----- nvinfo : EIATTR_KPARAM_INFO
	.align		4
.L_9:
        /*0008*/ 	.byte	0x04, 0x17
        /*000a*/ 	.short	(.L_11 - .L_10)
.L_10:
        /*000c*/ 	.word	0x00000000
        /*0010*/ 	.short	0x0005
        /*0012*/ 	.short	0x0028
        /*0014*/ 	.byte	0x00, 0xf0, 0x11, 0x00


	//----- nvinfo : EIATTR_KPARAM_INFO
	.align		4
.L_11:
        /*0018*/ 	.byte	0x04, 0x17
        /*001a*/ 	.short	(.L_13 - .L_12)
.L_12:
        /*001c*/ 	.word	0x00000000
        /*0020*/ 	.short	0x0004
        /*0022*/ 	.short	0x0020
        /*0024*/ 	.byte	0x00, 0xf4, 0x21, 0x00


	//----- nvinfo : EIATTR_KPARAM_INFO
	.align		4
.L_13:
        /*0028*/ 	.byte	0x04, 0x17
        /*002a*/ 	.short	(.L_15 - .L_14)
.L_14:
        /*002c*/ 	.word	0x00000000
        /*0030*/ 	.short	0x0003
        /*0032*/ 	.short	0x0018
        /*0034*/ 	.byte	0x00, 0xf4, 0x21, 0x00


	//----- nvinfo : EIATTR_KPARAM_INFO
	.align		4
.L_15:
        /*0038*/ 	.byte	0x04, 0x17
        /*003a*/ 	.short	(.L_17 - .L_16)
.L_16:
        /*003c*/ 	.word	0x00000000
        /*0040*/ 	.short	0x0002
        /*0042*/ 	.short	0x0010
        /*0044*/ 	.byte	0x00, 0xf4, 0x21, 0x00


	//----- nvinfo : EIATTR_KPARAM_INFO
	.align		4
.L_17:
        /*0048*/ 	.byte	0x04, 0x17
        /*004a*/ 	.short	(.L_19 - .L_18)
.L_18:
        /*004c*/ 	.word	0x00000000
        /*0050*/ 	.short	0x0001
        /*0052*/ 	.short	0x0008
        /*0054*/ 	.byte	0x00, 0xf4, 0x21, 0x00


	//----- nvinfo : EIATTR_KPARAM_INFO
	.align		4
.L_19:
        /*0058*/ 	.byte	0x04, 0x17
        /*005a*/ 	.short	(.L_21 - .L_20)
.L_20:
        /*005c*/ 	.word	0x00000000
        /*0060*/ 	.short	0x0000
        /*0062*/ 	.short	0x0000
        /*0064*/ 	.byte	0x00, 0xf4, 0x21, 0x00


	//----- nvinfo : EIATTR_SPARSE_MMA_MASK
	.align		4
.L_21:
        /*0068*/ 	.byte	0x03, 0x50
        /*006a*/ 	.short	0x0000


	//----- nvinfo : EIATTR_MAXREG_COUNT
	.align		4
        /*006c*/ 	.byte	0x03, 0x1b
        /*006e*/ 	.short	0x00ff


	//----- nvinfo : EIATTR_EXIT_INSTR_OFFSETS
	.align		4
        /*0070*/ 	.byte	0x04, 0x1c
        /*0072*/ 	.short	(.L_23 - .L_22)


	//   ....[0]....
.L_22:
        /*0074*/ 	.word	0x00000410


	//   ....[1]....
        /*0078*/ 	.word	0x00000430


	//----- nvinfo : EIATTR_REQNTID
	.align		4
.L_23:
        /*007c*/ 	.byte	0x04, 0x10
        /*007e*/ 	.short	(.L_25 - .L_24)
.L_24:
        /*0080*/ 	.word	0x00000020
        /*0084*/ 	.word	0x00000001
        /*0088*/ 	.word	0x00000001


	//----- nvinfo : EIATTR_CBANK_PARAM_SIZE
	.align		4
.L_25:
        /*008c*/ 	.byte	0x03, 0x19
        /*008e*/ 	.short	0x002c


	//----- nvinfo : EIATTR_PARAM_CBANK
	.align		4
        /*0090*/ 	.byte	0x04, 0x0a
        /*0092*/ 	.short	(.L_27 - .L_26)
	.align		4
.L_26:
        /*0094*/ 	.word	index@(.nv.constant0.triton_poi_fused_add_clone_relu_threshold_backward_2)
        /*0098*/ 	.short	0x0210
        /*009a*/ 	.short	0x002c


	//----- nvinfo : EIATTR_SW_WAR
	.align		4
.L_27:
        /*009c*/ 	.byte	0x04, 0x36
        /*009e*/ 	.short	(.L_29 - .L_28)
.L_28:
        /*00a0*/ 	.word	0x00000008
.L_29:


//--------------------- .nv.callgraph             --------------------------
	.section	.nv.callgraph,"",@"SHT_CUDA_CALLGRAPH"
	.align	4
	.sectionentsize	8
	.align		4
        /*0000*/ 	.word	0x00000000
	.align		4
        /*0004*/ 	.word	0xffffffff
	.align		4
        /*0008*/ 	.word	0x00000000
	.align		4
        /*000c*/ 	.word	0xfffffffe
	.align		4
        /*0010*/ 	.word	0x00000000
	.align		4
        /*0014*/ 	.word	0xfffffffd
	.align		4
        /*0018*/ 	.word	0x00000000
	.align		4
        /*001c*/ 	.word	0xfffffffc


//--------------------- .text.triton_poi_fused_add_clone_relu_threshold_backward_2 --------------------------
	.section	.text.triton_poi_fused_add_clone_relu_threshold_backward_2,"ax",@progbits
	.align	128
        .global         triton_poi_fused_add_clone_relu_threshold_backward_2
        .type           triton_poi_fused_add_clone_relu_threshold_backward_2,@function
        .size           triton_poi_fused_add_clone_relu_threshold_backward_2,(.L_x_1 - triton_poi_fused_add_clone_relu_threshold_backward_2)
        .other          triton_poi_fused_add_clone_relu_threshold_backward_2,@"STO_CUDA_ENTRY STV_DEFAULT"
triton_poi_fused_add_clone_relu_threshold_backward_2:
.text.triton_poi_fused_add_clone_relu_threshold_backward_2:
[----:B------:R-:W0:Y:S02]  /*0000*/  LDC R1, c[0x0][0x28] ;  /* 0x00000a00ff017b82 */ /* 0x000e240000000800 */
[----:B------:R-:W1:Y:S01]  /*0010*/  S2R R3, SR_TID.X ;  /* 0x0000000000037919 */ /* 0x000e620000002100 */
[----:B------:R-:W2:Y:S01]  /*0020*/  LDC.64 R4, c[0x0][0x210] ;  /* 0x00008400ff047b82 */ /* 0x000ea20000000a00 */
[----:B------:R-:W-:Y:S01]  /*0030*/  IMAD.MOV.U32 R12, RZ, RZ, RZ ;  /* 0x000000ffff0c7224 */ /* 0x000fe200078e00ff */
[----:B------:R-:W-:Y:S01]  /*0040*/  ULDC.64 UR4, c[0x0][0x208] ;  /* 0x0000820000047ab9 */ /* 0x000fe20000000a00 */
[----:B------:R-:W3:Y:S01]  /*0050*/  S2R R2, SR_CTAID.X ;  /* 0x0000000000027919 */ /* 0x000ee20000002500 */
[----:B------:R-:W-:Y:S01]  /*0060*/  CS2R R18, SRZ ;  /* 0x0000000000127805 */ /* 0x000fe2000001ff00 */
[----:B------:R-:W-:Y:S01]  /*0070*/  ULDC.64 UR6, c[0x0][0x230] ;  /* 0x00008c0000067ab9 */ /* 0x000fe20000000a00 */
[----:B-1----:R-:W-:Y:S02]  /*0080*/  IMAD.SHL.U32 R3, R3, 0x2, RZ ;  /* 0x0000000203037824 */ /* 0x002fe400078e00ff */
[----:B---3--:R-:W-:Y:S01]  /*0090*/  IMAD.SHL.U32 R0, R2, 0x40, RZ ;  /* 0x0000004002007824 */ /* 0x008fe200078e00ff */
[----:B------:R-:W-:-:S04]  /*00a0*/  SHF.R.S32.HI R6, RZ, 0x19, R2 ;  /* 0x00000019ff067819 */ /* 0x000fc80000011402 */
[----:B------:R-:W-:Y:S02]  /*00b0*/  LOP3.LUT R2, R0, 0x2, R3, 0xf8, !PT ;  /* 0x0000000200027812 */ /* 0x000fe400078ef803 */
[----:B------:R-:W-:Y:S02]  /*00c0*/  LOP3.LUT R13, R0, 0x3e, R3, 0xf8, !PT ;  /* 0x0000003e000d7812 */ /* 0x000fe400078ef803 */
[----:B------:R-:W-:Y:S02]  /*00d0*/  SGXT R3, R6, 0x1 ;  /* 0x000000010603781a */ /* 0x000fe40000000200 */
[----:B------:R-:W-:Y:S01]  /*00e0*/  LOP3.LUT R2, R2, 0x1, RZ, 0xfc, !PT ;  /* 0x0000000102027812 */ /* 0x000fe200078efcff */
[----:B------:R-:W1:Y:S01]  /*00f0*/  LDC.64 R6, c[0x0][0x218] ;  /* 0x00008600ff067b82 */ /* 0x000e620000000a00 */
[----:B------:R-:W-:Y:S02]  /*0100*/  SHF.R.S32.HI R0, RZ, 0x1f, R13 ;  /* 0x0000001fff007819 */ /* 0x000fe4000001140d */
[----:B------:R-:W-:-:S02]  /*0110*/  LEA.HI R3, R3, R2, RZ, 0x2 ;  /* 0x0000000203037211 */ /* 0x000fc400078f10ff */
[----:B------:R-:W-:Y:S02]  /*0120*/  LEA.HI R0, R0, R13, RZ, 0x2 ;  /* 0x0000000d00007211 */ /* 0x000fe400078f10ff */
[----:B------:R-:W-:Y:S02]  /*0130*/  LOP3.LUT R9, R3, 0xffffffc4, RZ, 0xc0, !PT ;  /* 0xffffffc403097812 */ /* 0x000fe400078ec0ff */
[----:B------:R-:W-:Y:S02]  /*0140*/  SHF.R.S32.HI R3, RZ, 0x2, R0 ;  /* 0x00000002ff037819 */ /* 0x000fe40000011400 */
[----:B------:R-:W-:Y:S01]  /*0150*/  LOP3.LUT R0, R0, 0xfffffffc, RZ, 0xc0, !PT ;  /* 0xfffffffc00007812 */ /* 0x000fe200078ec0ff */
[----:B------:R-:W-:Y:S01]  /*0160*/  IMAD.IADD R2, R2, 0x1, -R9 ;  /* 0x0000000102027824 */ /* 0x000fe200078e0a09 */
[----:B------:R-:W-:Y:S01]  /*0170*/  LEA.HI R10, R3, R3, RZ, 0x2 ;  /* 0x00000003030a7211 */ /* 0x000fe200078f10ff */
[----:B------:R-:W3:Y:S01]  /*0180*/  LDC.64 R8, c[0x0][0x220] ;  /* 0x00008800ff087b82 */ /* 0x000ee20000000a00 */
[C---:B------:R-:W-:Y:S01]  /*0190*/  ISETP.GE.AND P0, PT, R13.reuse, 0x40, PT ;  /* 0x000000400d00780c */ /* 0x040fe20003f06270 */
[----:B------:R-:W-:Y:S01]  /*01a0*/  IMAD.IADD R0, R13, 0x1, -R0 ;  /* 0x000000010d007824 */ /* 0x000fe200078e0a00 */
[----:B------:R-:W-:Y:S01]  /*01b0*/  LOP3.LUT R10, R10, 0xfffffffc, RZ, 0xc0, !PT ;  /* 0xfffffffc0a0a7812 */ /* 0x000fe200078ec0ff */
[----:B------:R-:W-:-:S02]  /*01c0*/  IMAD R17, R3, 0x5, R2 ;  /* 0x0000000503117824 */ /* 0x000fc400078e0202 */
[C---:B------:R-:W-:Y:S02]  /*01d0*/  IMAD R15, R3.reuse, 0x5, R0 ;  /* 0x00000005030f7824 */ /* 0x040fe400078e0200 */
[----:B------:R-:W-:Y:S02]  /*01e0*/  IMAD.IADD R11, R3, 0x1, -R10 ;  /* 0x00000001030b7824 */ /* 0x000fe400078e0a0a */
[----:B--2---:R-:W-:-:S04]  /*01f0*/  IMAD.WIDE R2, R15, 0x4, R4 ;  /* 0x000000040f027825 */ /* 0x004fc800078e0204 */
[----:B------:R-:W-:-:S04]  /*0200*/  IMAD.WIDE R4, R17, 0x4, R4 ;  /* 0x0000000411047825 */ /* 0x000fc800078e0204 */
[----:B------:R-:W-:Y:S01]  /*0210*/  IMAD.MOV.U32 R0, RZ, RZ, RZ ;  /* 0x000000ffff007224 */ /* 0x000fe200078e00ff */
[----:B------:R2:W4:Y:S01]  /*0220*/  @!P0 LDG.E R12, desc[UR4][R4.64] ;  /* 0x00000004040c8981 */ /* 0x000522000c1e1900 */
[----:B------:R-:W-:Y:S02]  /*0230*/  IMAD.MOV.U32 R15, RZ, RZ, RZ ;  /* 0x000000ffff0f7224 */ /* 0x000fe400078e00ff */
[----:B-1----:R-:W-:Y:S02]  /*0240*/  IMAD.WIDE R6, R11, 0x4, R6 ;  /* 0x000000040b067825 */ /* 0x002fe400078e0206 */
[----:B------:R-:W5:Y:S01]  /*0250*/  @!P0 LDG.E R0, desc[UR4][R2.64] ;  /* 0x0000000402008981 */ /* 0x000f62000c1e1900 */
[----:B------:R-:W1:Y:S01]  /*0260*/  LDC.64 R10, c[0x0][0x228] ;  /* 0x00008a00ff0a7b82 */ /* 0x000e620000000a00 */
[----:B------:R-:W-:Y:S02]  /*0270*/  IMAD.MOV.U32 R17, RZ, RZ, RZ ;  /* 0x000000ffff117224 */ /* 0x000fe400078e00ff */
[----:B------:R-:W5:Y:S04]  /*0280*/  @!P0 LDG.E.EL R15, desc[UR4][R6.64] ;  /* 0x00000004060f8981 */ /* 0x000f68000c2e1900 */
[----:B------:R-:W4:Y:S01]  /*0290*/  @!P0 LDG.E.EL R17, desc[UR4][R6.64] ;  /* 0x0000000406118981 */ /* 0x000f22000c2e1900 */
[----:B---3--:R-:W-:-:S05]  /*02a0*/  IMAD.WIDE R8, R13, 0x4, R8 ;  /* 0x000000040d087825 */ /* 0x008fca00078e0208 */
[----:B------:R-:W3:Y:S01]  /*02b0*/  @!P0 LDG.E.64 R18, desc[UR4][R8.64] ;  /* 0x0000000408128981 */ /* 0x000ee2000c1e1b00 */
[----:B--2---:R-:W-:Y:S01]  /*02c0*/  IADD3 R4, P3, R13, UR6, RZ ;  /* 0x000000060d047c10 */ /* 0x004fe2000ff7e0ff */
[----:B-----5:R-:W-:Y:S01]  /*02d0*/  FADD R14, R15, R0 ;  /* 0x000000000f0e7221 */ /* 0x020fe20000000000 */
[----:B------:R-:W-:Y:S01]  /*02e0*/  FSETP.GEU.AND P1, PT, R0, -R15, PT ;  /* 0x8000000f0000720b */ /* 0x000fe20003f2e000 */
[----:B----4-:R-:W-:Y:S01]  /*02f0*/  FADD R0, R17, R12 ;  /* 0x0000000c11007221 */ /* 0x010fe20000000000 */
[----:B------:R-:W-:Y:S02]  /*0300*/  FSETP.GEU.AND P2, PT, R12, -R17, PT ;  /* 0x800000110c00720b */ /* 0x000fe40003f4e000 */
[----:B------:R-:W-:Y:S02]  /*0310*/  FSEL R3, R14, RZ, P1 ;  /* 0x000000ff0e037208 */ /* 0x000fe40000800000 */
[----:B------:R-:W-:Y:S02]  /*0320*/  FSEL R0, R0, RZ, P2 ;  /* 0x000000ff00007208 */ /* 0x000fe40001000000 */
[C---:B---3--:R-:W-:Y:S01]  /*0330*/  FSETP.GEU.AND P1, PT, R3.reuse, -R18, PT ;  /* 0x800000120300720b */ /* 0x048fe20003f2e000 */
[----:B------:R-:W-:Y:S01]  /*0340*/  FADD R18, R3, R18 ;  /* 0x0000001203127221 */ /* 0x000fe20000000000 */
[----:B------:R-:W-:-:S02]  /*0350*/  FSETP.GTU.AND P4, PT, R0, RZ, PT ;  /* 0x000000ff0000720b */ /* 0x000fc40003f8c000 */
[C---:B------:R-:W-:Y:S01]  /*0360*/  FSETP.GEU.AND P2, PT, R0.reuse, -R19, PT ;  /* 0x800000130000720b */ /* 0x040fe20003f4e000 */
[----:B------:R-:W-:Y:S01]  /*0370*/  FADD R0, R0, R19 ;  /* 0x0000001300007221 */ /* 0x000fe20000000000 */
[----:B------:R-:W-:Y:S01]  /*0380*/  FSETP.GTU.AND P5, PT, R3, RZ, PT ;  /* 0x000000ff0300720b */ /* 0x000fe20003fac000 */
[----:B-1----:R-:W-:Y:S01]  /*0390*/  IMAD.WIDE R2, R13, 0x4, R10 ;  /* 0x000000040d027825 */ /* 0x002fe200078e020a */
[----:B------:R-:W-:Y:S02]  /*03a0*/  SEL R6, RZ, 0x100, P4 ;  /* 0x00000100ff067807 */ /* 0x000fe40002000000 */
[----:B------:R-:W-:Y:S02]  /*03b0*/  SEL R5, RZ, 0x1, P5 ;  /* 0x00000001ff057807 */ /* 0x000fe40002800000 */
[----:B------:R-:W-:Y:S02]  /*03c0*/  FSEL R18, R18, RZ, P1 ;  /* 0x000000ff12127208 */ /* 0x000fe40000800000 */
[----:B------:R-:W-:Y:S01]  /*03d0*/  FSEL R19, R0, RZ, P2 ;  /* 0x000000ff00137208 */ /* 0x000fe20001000000 */
[----:B------:R-:W-:Y:S01]  /*03e0*/  IMAD.IADD R7, R5, 0x1, R6 ;  /* 0x0000000105077824 */ /* 0x000fe200078e0206 */
[----:B------:R-:W-:-:S03]  /*03f0*/  LEA.HI.X.SX32 R5, R13, UR7, 0x1, P3 ;  /* 0x000000070d057c11 */ /* 0x000fc600098f0eff */
[----:B------:R1:W-:Y:S01]  /*0400*/  @!P0 STG.E.64 desc[UR4][R2.64], R18 ;  /* 0x0000001202008986 */ /* 0x0003e2000c101b04 */
[----:B------:R-:W-:Y:S05]  /*0410*/  @P0 EXIT ;  /* 0x000000000000094d */ /* 0x000fea0003800000 */
[----:B------:R-:W-:Y:S01]  /*0420*/  STG.E.U16 desc[UR4][R4.64], R7 ;  /* 0x0000000704007986 */ /* 0x000fe2000c101504 */
[----:B------:R-:W-:Y:S05]  /*0430*/  EXIT ;  /* 0x000000000000794d */ /* 0x000fea0003800000 */
.L_x_0:
[----:B------:R-:W-:-:S00]  /*0440*/  BRA `(.L_x_0) ;  /* 0xfffffffc00fc7947 */ /* 0x000fc0000383ffff */
[----:B------:R-:W-:-:S00]  /*0450*/  NOP ;  /* 0x0000000000007918 */ /* 0x000fc00000000000 */
        /* <DEDUP_REMOVED lines=10> */
.L_x_1:


//--------------------- .nv.constant0.triton_poi_fused_add_clone_relu_threshold_backward_2 --------------------------
	.section	.nv.constant0.triton_poi_fused_add_clone_relu_threshold_backward_2,"a",@progbits
	.sectionflags	@""
	.align	4
.nv.constant0.triton_poi_fused_add_clone_relu_threshold_backward_2:
	.zero		572
